	.headerflags	@"EF_CUDA_TEXMODE_UNIFIED EF_CUDA_64BIT_ADDRESS EF_CUDA_ACCELERATORS EF_CUDA_SM90 EF_CUDA_VIRTUAL_SM(EF_CUDA_SM90)"
	.elftype	@"ET_EXEC"


//--------------------- .nv.info                  --------------------------
	.section	.nv.info,"",@"SHT_CUDA_INFO"
	.align	4


	//----- nvinfo : EIATTR_REGCOUNT
	.align		4
        /*0000*/ 	.byte	0x04, 0x2f
        /*0002*/ 	.short	(.L_3 - .L_2)
	.align		4
.L_2:
        /*0004*/ 	.word	index@(triton_poi_fused__native_batch_norm_legit_no_training_convolution_relu_113)
        /*0008*/ 	.word	0x00000017


	//----- nvinfo : EIATTR_MIN_STACK_SIZE
	.align		4
.L_3:
        /*000c*/ 	.byte	0x04, 0x12
        /*000e*/ 	.short	(.L_5 - .L_4)
	.align		4
.L_4:
        /*0010*/ 	.word	index@(triton_poi_fused__native_batch_norm_legit_no_training_convolution_relu_113)
        /*0014*/ 	.word	0x00000000


	//----- nvinfo : EIATTR_FRAME_SIZE
	.align		4
.L_5:
        /*0018*/ 	.byte	0x04, 0x11
        /*001a*/ 	.short	(.L_7 - .L_6)
	.align		4
.L_6:
        /*001c*/ 	.word	index@(triton_poi_fused__native_batch_norm_legit_no_training_convolution_relu_113)
        /*0020*/ 	.word	0x00000000


	//----- nvinfo : EIATTR_MIN_STACK_SIZE
	.align		4
.L_7:
        /*0024*/ 	.byte	0x04, 0x12
        /*0026*/ 	.short	(.L_9 - .L_8)
	.align		4
.L_8:
        /*0028*/ 	.word	index@(triton_poi_fused__native_batch_norm_legit_no_training_convolution_relu_113)
        /*002c*/ 	.word	0x00000000
.L_9:


//--------------------- .nv.info.triton_poi_fused__native_batch_norm_legit_no_training_convolution_relu_113 --------------------------
	.section	.nv.info.triton_poi_fused__native_batch_norm_legit_no_training_convolution_relu_113,"",@"SHT_CUDA_INFO"
	.sectionflags	@""
	.align	4


	//----- nvinfo : EIATTR_CUDA_API_VERSION
	.align		4
        /*0000*/ 	.byte	0x04, 0x37
        /*0002*/ 	.short	(.L_11 - .L_10)
.L_10:
        /*0004*/ 	.word	0x0000007c


	//----- nvinfo : EIATTR_KPARAM_INFO
	.align		4
.L_11:
        /*0008*/ 	.byte	0x04, 0x17
        /*000a*/ 	.short	(.L_13 - .L_12)
.L_12:
        /*000c*/ 	.word	0x00000000
        /*0010*/ 	.short	0x0007
        /*0012*/ 	.short	0x0038
        /*0014*/ 	.byte	0x00, 0xf0, 0x11, 0x00


	//----- nvinfo : EIATTR_KPARAM_INFO
	.align		4
.L_13:
        /*0018*/ 	.byte	0x04, 0x17
        /*001a*/ 	.short	(.L_15 - .L_14)
.L_14:
        /*001c*/ 	.word	0x00000000
        /*0020*/ 	.short	0x0006
        /*0022*/ 	.short	0x0030
        /*0024*/ 	.byte	0x00, 0xf4, 0x21, 0x00


	//----- nvinfo : EIATTR_KPARAM_INFO
	.align		4
.L_15:
        /*0028*/ 	.byte	0x04, 0x17
        /*002a*/ 	.short	(.L_17 - .L_16)
.L_16:
        /*002c*/ 	.word	0x00000000
        /*0030*/ 	.short	0x0005
        /*0032*/ 	.short	0x0028
        /*0034*/ 	.byte	0x00, 0xf4, 0x21, 0x00


	//----- nvinfo : EIATTR_KPARAM_INFO
	.align		4
.L_17:
        /*0038*/ 	.byte	0x04, 0x17
        /*003a*/ 	.short	(.L_19 - .L_18)
.L_18:
        /*003c*/ 	.word	0x00000000
        /*0040*/ 	.short	0x0004
        /*0042*/ 	.short	0x0020
        /*0044*/ 	.byte	0x00, 0xf4, 0x21, 0x00


	//----- nvinfo : EIATTR_KPARAM_INFO
	.align		4
.L_19:
        /*0048*/ 	.byte	0x04, 0x17
        /*004a*/ 	.short	(.L_21 - .L_20)
.L_20:
        /*004c*/ 	.word	0x00000000
        /*0050*/ 	.short	0x0003
        /*0052*/ 	.short	0x0018
        /*0054*/ 	.byte	0x00, 0xf4, 0x21, 0x00


	//----- nvinfo : EIATTR_KPARAM_INFO
	.align		4
.L_21:
        /*0058*/ 	.byte	0x04, 0x17
        /*005a*/ 	.short	(.L_23 - .L_22)
.L_22:
        /*005c*/ 	.word	0x00000000
        /*0060*/ 	.short	0x0002
        /*0062*/ 	.short	0x0010
        /*0064*/ 	.byte	0x00, 0xf4, 0x21, 0x00


	//----- nvinfo : EIATTR_KPARAM_INFO
	.align		4
.L_23:
        /*0068*/ 	.byte	0x04, 0x17
        /*006a*/ 	.short	(.L_25 - .L_24)
.L_24:
        /*006c*/ 	.word	0x00000000
        /*0070*/ 	.short	0x0001
        /*0072*/ 	.short	0x0008
        /*0074*/ 	.byte	0x00, 0xf4, 0x21, 0x00


	//----- nvinfo : EIATTR_KPARAM_INFO
	.align		4
.L_25:
        /*0078*/ 	.byte	0x04, 0x17
        /*007a*/ 	.short	(.L_27 - .L_26)
.L_26:
        /*007c*/ 	.word	0x00000000
        /*0080*/ 	.short	0x0000
        /*0082*/ 	.short	0x0000
        /*0084*/ 	.byte	0x00, 0xf4, 0x21, 0x00


	//----- nvinfo : EIATTR_SPARSE_MMA_MASK
	.align		4
.L_27:
        /*0088*/ 	.byte	0x03, 0x50
        /*008a*/ 	.short	0x0000


	//----- nvinfo : EIATTR_MAXREG_COUNT
	.align		4
        /*008c*/ 	.byte	0x03, 0x1b
        /*008e*/ 	.short	0x00ff


	//----- nvinfo : EIATTR_EXIT_INSTR_OFFSETS
	.align		4
        /*0090*/ 	.byte	0x04, 0x1c
        /*0092*/ 	.short	(.L_29 - .L_28)


	//   ....[0]....
.L_28:
        /*0094*/ 	.word	0x00000380


	//   ....[1]....
        /*0098*/ 	.word	0x000003a0


	//----- nvinfo : EIATTR_REQNTID
	.align		4
.L_29:
        /*009c*/ 	.byte	0x04, 0x10
        /*009e*/ 	.short	(.L_31 - .L_30)
.L_30:
        /*00a0*/ 	.word	0x00000080
        /*00a4*/ 	.word	0x00000001
        /*00a8*/ 	.word	0x00000001


	//----- nvinfo : EIATTR_CBANK_PARAM_SIZE
	.align		4
.L_31:
        /*00ac*/ 	.byte	0x03, 0x19
        /*00ae*/ 	.short	0x003c


	//----- nvinfo : EIATTR_PARAM_CBANK
	.align		4
        /*00b0*/ 	.byte	0x04, 0x0a
        /*00b2*/ 	.short	(.L_33 - .L_32)
	.align		4
.L_32:
        /*00b4*/ 	.word	index@(.nv.constant0.triton_poi_fused__native_batch_norm_legit_no_training_convolution_relu_113)
        /*00b8*/ 	.short	0x0210
        /*00ba*/ 	.short	0x003c


	//----- nvinfo : EIATTR_SW_WAR
	.align		4
.L_33:
        /*00bc*/ 	.byte	0x04, 0x36
        /*00be*/ 	.short	(.L_35 - .L_34)
.L_34:
        /*00c0*/ 	.word	0x00000008
.L_35:


//--------------------- .nv.callgraph             --------------------------
	.section	.nv.callgraph,"",@"SHT_CUDA_CALLGRAPH"
	.align	4
	.sectionentsize	8
	.align		4
        /*0000*/ 	.word	0x00000000
	.align		4
        /*0004*/ 	.word	0xffffffff
	.align		4
        /*0008*/ 	.word	0x00000000
	.align		4
        /*000c*/ 	.word	0xfffffffe
	.align		4
        /*0010*/ 	.word	0x00000000
	.align		4
        /*0014*/ 	.word	0xfffffffd
	.align		4
        /*0018*/ 	.word	0x00000000
	.align		4
        /*001c*/ 	.word	0xfffffffc


//--------------------- .nv.constant4             --------------------------
	.section	.nv.constant4,"a",@progbits
	.align	8
	.align		8
.nv.constant4:
        /*0000*/ 	.dword	_$_str
	.align		8
        /*0008*/ 	.dword	_$_str_$_2


//--------------------- .text.triton_poi_fused__native_batch_norm_legit_no_training_convolution_relu_113 --------------------------
	.section	.text.triton_poi_fused__native_batch_norm_legit_no_training_convolution_relu_113,"ax",@progbits
	.align	128
        .global         triton_poi_fused__native_batch_norm_legit_no_training_convolution_relu_113
        .type           triton_poi_fused__native_batch_norm_legit_no_training_convolution_relu_113,@function
        .size           triton_poi_fused__native_batch_norm_legit_no_training_convolution_relu_113,(.L_x_1 - triton_poi_fused__native_batch_norm_legit_no_training_convolution_relu_113)
        .other          triton_poi_fused__native_batch_norm_legit_no_training_convolution_relu_113,@"STO_CUDA_ENTRY STV_DEFAULT"
triton_poi_fused__native_batch_norm_legit_no_training_convolution_relu_113:
.text.triton_poi_fused__native_batch_norm_legit_no_training_convolution_relu_113:
[----:B------:R-:W0:Y:S01]  /*0000*/  LDC R1, c[0x0][0x28] ;  /* 0x00000a00ff017b82 */ /* 0x000e220000000800 */
[----:B------:R-:W1:Y:S07]  /*0010*/  S2R R0, SR_TID.X ;  /* 0x0000000000007919 */ /* 0x000e6e0000002100 */
[----:B------:R-:W2:Y:S01]  /*0020*/  LDC.64 R12, c[0x0][0x228] ;  /* 0x00008a00ff0c7b82 */ /* 0x000ea20000000a00 */
[----:B------:R-:W-:Y:S01]  /*0030*/  CS2R R4, SRZ ;  /* 0x0000000000047805 */ /* 0x000fe2000001ff00 */
[----:B------:R-:W-:Y:S01]  /*0040*/  ULDC.64 UR4, c[0x0][0x208] ;  /* 0x0000820000047ab9 */ /* 0x000fe20000000a00 */
[----:B------:R-:W3:Y:S05]  /*0050*/  S2R R3, SR_CTAID.X ;  /* 0x0000000000037919 */ /* 0x000eea0000002500 */
[----:B------:R-:W4:Y:S08]  /*0060*/  LDC.64 R10, c[0x0][0x218] ;  /* 0x00008600ff0a7b82 */ /* 0x000f300000000a00 */
[----:B------:R-:W5:Y:S08]  /*0070*/  LDC.64 R14, c[0x0][0x220] ;  /* 0x00008800ff0e7b82 */ /* 0x000f700000000a00 */
[----:B------:R-:W4:Y:S01]  /*0080*/  LDC.64 R16, c[0x0][0x230] ;  /* 0x00008c00ff107b82 */ /* 0x000f220000000a00 */
[----:B-1----:R-:W-:-:S07]  /*0090*/  LOP3.LUT R0, R0, 0x7f, RZ, 0xc0, !PT ;  /* 0x0000007f00007812 */ /* 0x002fce00078ec0ff */
[----:B------:R-:W1:Y:S01]  /*00a0*/  LDC.64 R6, c[0x0][0x238] ;  /* 0x00008e00ff067b82 */ /* 0x000e620000000a00 */
[----:B---3--:R-:W-:Y:S01]  /*00b0*/  SHF.R.S32.HI R2, RZ, 0x18, R3 ;  /* 0x00000018ff027819 */ /* 0x008fe20000011403 */
[----:B------:R-:W-:-:S03]  /*00c0*/  IMAD R0, R3, 0x80, R0 ;  /* 0x0000008003007824 */ /* 0x000fc600078e0200 */
[----:B------:R-:W-:Y:S02]  /*00d0*/  SGXT R3, R2, 0x1 ;  /* 0x000000010203781a */ /* 0x000fe40000000200 */
[----:B------:R-:W-:Y:S02]  /*00e0*/  ISETP.GE.AND P0, PT, R0, 0x100, PT ;  /* 0x000001000000780c */ /* 0x000fe40003f06270 */
[----:B------:R-:W-:-:S04]  /*00f0*/  LEA.HI R3, R3, R0, RZ, 0x2 ;  /* 0x0000000003037211 */ /* 0x000fc800078f10ff */
[--C-:B------:R-:W-:Y:S02]  /*0100*/  SHF.R.S32.HI R2, RZ, 0x2, R3.reuse ;  /* 0x00000002ff027819 */ /* 0x100fe40000011403 */
[----:B------:R-:W-:-:S04]  /*0110*/  SHF.R.S32.HI R3, RZ, 0x1f, R3 ;  /* 0x0000001fff037819 */ /* 0x000fc80000011403 */
[----:B------:R-:W-:-:S04]  /*0120*/  LEA.HI R3, R3, R2, RZ, 0x4 ;  /* 0x0000000203037211 */ /* 0x000fc800078f20ff */
[----:B------:R-:W-:-:S04]  /*0130*/  LOP3.LUT R3, R3, 0xfffffff0, RZ, 0xc0, !PT ;  /* 0xfffffff003037812 */ /* 0x000fc800078ec0ff */
[----:B------:R-:W-:Y:S02]  /*0140*/  IADD3 R19, R2, -R3, RZ ;  /* 0x8000000302137210 */ /* 0x000fe40007ffe0ff */
[----:B------:R-:W3:Y:S03]  /*0150*/  LDC.64 R2, c[0x0][0x210] ;  /* 0x00008400ff027b82 */ /* 0x000ee60000000a00 */
[----:B--2---:R-:W-:-:S05]  /*0160*/  IMAD.WIDE R12, R19, 0x4, R12 ;  /* 0x00000004130c7825 */ /* 0x004fca00078e020c */
[----:B------:R5:W2:Y:S01]  /*0170*/  @!P0 LDG.E.EL R4, desc[UR4][R12.64] ;  /* 0x000000040c048981 */ /* 0x000aa2000c2e1900 */
[----:B------:R-:W-:Y:S01]  /*0180*/  CS2R R8, SRZ ;  /* 0x0000000000087805 */ /* 0x000fe2000001ff00 */
[----:B----4-:R-:W-:-:S05]  /*0190*/  IMAD.WIDE R10, R19, 0x4, R10 ;  /* 0x00000004130a7825 */ /* 0x010fca00078e020a */
[----:B------:R4:W2:Y:S01]  /*01a0*/  @!P0 LDG.E.EL R8, desc[UR4][R10.64] ;  /* 0x000000040a088981 */ /* 0x0008a2000c2e1900 */
[----:B-----5:R-:W-:-:S04]  /*01b0*/  IMAD.WIDE R12, R19, 0x4, R14 ;  /* 0x00000004130c7825 */ /* 0x020fc800078e020e */
[----:B---3--:R-:W-:Y:S01]  /*01c0*/  IMAD.WIDE R2, R0, 0x4, R2 ;  /* 0x0000000400027825 */ /* 0x008fe200078e0202 */
[----:B------:R-:W3:Y:S04]  /*01d0*/  @!P0 LDG.E.EL R9, desc[UR4][R12.64] ;  /* 0x000000040c098981 */ /* 0x000ee8000c2e1900 */
[----:B------:R-:W5:Y:S01]  /*01e0*/  @!P0 LDG.E R5, desc[UR4][R2.64] ;  /* 0x0000000402058981 */ /* 0x000f62000c1e1900 */
[----:B0-----:R-:W-:-:S04]  /*01f0*/  IMAD.WIDE R14, R19, 0x4, R16 ;  /* 0x00000004130e7825 */ /* 0x001fc800078e0210 */
[----:B-1----:R-:W-:Y:S01]  /*0200*/  IMAD.WIDE R16, R19, 0x4, R6 ;  /* 0x0000000413107825 */ /* 0x002fe200078e0206 */
[----:B------:R-:W-:Y:S01]  /*0210*/  CS2R R18, SRZ ;  /* 0x0000000000127805 */ /* 0x000fe2000001ff00 */
[----:B------:R-:W0:Y:S05]  /*0220*/  LDC.64 R6, c[0x0][0x240] ;  /* 0x00009000ff067b82 */ /* 0x000e2a0000000a00 */
[----:B------:R-:W3:Y:S04]  /*0230*/  @!P0 LDG.E.EL R18, desc[UR4][R14.64] ;  /* 0x000000040e128981 */ /* 0x000ee8000c2e1900 */
[----:B------:R-:W3:Y:S01]  /*0240*/  @!P0 LDG.E.EL R19, desc[UR4][R16.64] ;  /* 0x0000000410138981 */ /* 0x000ee2000c2e1900 */
[----:B----4-:R-:W-:-:S02]  /*0250*/  IMAD.MOV.U32 R11, RZ, RZ, 0x3e800000 ;  /* 0x3e800000ff0b7424 */ /* 0x010fc400078e00ff */
[----:B0-----:R-:W-:-:S04]  /*0260*/  IMAD.WIDE R6, R0, 0x4, R6 ;  /* 0x0000000400067825 */ /* 0x001fc800078e0206 */
[----:B--2---:R-:W-:-:S04]  /*0270*/  FADD R4, R4, 9.9999997473787516356e-06 ;  /* 0x3727c5ac04047421 */ /* 0x004fc80000000000 */
[----:B------:R-:W0:Y:S02]  /*0280*/  MUFU.SQRT R20, R4 ;  /* 0x0000000400147308 */ /* 0x000e240000002000 */
[C---:B0-----:R-:W-:Y:S02]  /*0290*/  FSETP.GT.AND P1, PT, R20.reuse, 8.50705917302346158658e+37, PT ;  /* 0x7e8000001400780b */ /* 0x041fe40003f24000 */
[----:B------:R-:W-:-:S11]  /*02a0*/  FSETP.GEU.AND P2, PT, R20, 1.175494350822287508e-38, PT ;  /* 0x008000001400780b */ /* 0x000fd60003f4e000 */
[----:B------:R-:W-:-:S04]  /*02b0*/  @P1 FMUL R20, R20, 0.25 ;  /* 0x3e80000014141820 */ /* 0x000fc80000400000 */
[----:B------:R-:W-:-:S06]  /*02c0*/  @!P2 FMUL R20, R20, 16777216 ;  /* 0x4b8000001414a820 */ /* 0x000fcc0000400000 */
[----:B------:R-:W0:Y:S01]  /*02d0*/  MUFU.RCP R20, R20 ;  /* 0x0000001400147308 */ /* 0x000e220000001000 */
[----:B------:R-:W-:Y:S01]  /*02e0*/  FSEL R11, R11, 1, P1 ;  /* 0x3f8000000b0b7808 */ /* 0x000fe20000800000 */
[----:B-----5:R-:W-:-:S04]  /*02f0*/  FADD R5, R8, R5 ;  /* 0x0000000508057221 */ /* 0x020fc80000000000 */
[----:B------:R-:W-:Y:S01]  /*0300*/  @!P2 FMUL R11, R11, 16777216 ;  /* 0x4b8000000b0ba820 */ /* 0x000fe20000400000 */
[----:B---3--:R-:W-:-:S03]  /*0310*/  FADD R9, R5, -R9 ;  /* 0x8000000905097221 */ /* 0x008fc60000000000 */
[----:B0-----:R-:W-:-:S04]  /*0320*/  FMUL R4, R20, R11 ;  /* 0x0000000b14047220 */ /* 0x001fc80000400000 */
[----:B------:R-:W-:-:S04]  /*0330*/  FMUL R4, R9, R4 ;  /* 0x0000000409047220 */ /* 0x000fc80000400000 */
[----:B------:R-:W-:Y:S01]  /*0340*/  FFMA R4, R4, R18, R19 ;  /* 0x0000001204047223 */ /* 0x000fe20000000013 */
[----:B------:R0:W-:Y:S04]  /*0350*/  @!P0 STG.E desc[UR4][R2.64], R5 ;  /* 0x0000000502008986 */ /* 0x0001e8000c101904 */
[----:B------:R-:W-:-:S04]  /*0360*/  FSETP.GEU.AND P1, PT, R4, RZ, PT ;  /* 0x000000ff0400720b */ /* 0x000fc80003f2e000 */
[----:B------:R-:W-:Y:S01]  /*0370*/  FSEL R9, R4, RZ, P1 ;  /* 0x000000ff04097208 */ /* 0x000fe20000800000 */
[----:B0-----:R-:W-:Y:S08]  /*0380*/  @P0 EXIT ;  /* 0x000000000000094d */ /* 0x001ff00003800000 */
[----:B------:R-:W-:Y:S01]  /*0390*/  STG.E desc[UR4][R6.64], R9 ;  /* 0x0000000906007986 */ /* 0x000fe2000c101904 */
[----:B------:R-:W-:Y:S05]  /*03a0*/  EXIT ;  /* 0x000000000000794d */ /* 0x000fea0003800000 */
.L_x_0:
[----:B------:R-:W-:-:S00]  /*03b0*/  BRA `(.L_x_0) ;  /* 0xfffffffc00fc7947 */ /* 0x000fc0000383ffff */
[----:B------:R-:W-:-:S00]  /*03c0*/  NOP ;  /* 0x0000000000007918 */ /* 0x000fc00000000000 */
        /* <DEDUP_REMOVED lines=11> */
.L_x_1:


//--------------------- .nv.global.init           --------------------------
	.section	.nv.global.init,"aw",@progbits
.nv.global.init:
	.type		_$_str,@object
	.size		_$_str,(_$_str_$_2 - _$_str)
_$_str:
        /*0000*/ 	.byte	0x5f, 0x5f, 0x43, 0x55, 0x44, 0x41, 0x5f, 0x46, 0x54, 0x5a, 0x00
	.type		_$_str_$_2,@object
	.size		_$_str_$_2,(.L_1 - _$_str_$_2)
_$_str_$_2:
        /*000b*/ 	.byte	0x5f, 0x5f, 0x43, 0x55, 0x44, 0x41, 0x5f, 0x50, 0x52, 0x45, 0x43, 0x5f, 0x53, 0x51, 0x52, 0x54
        /*001b*/ 	.byte	0x00
.L_1:


//--------------------- .nv.constant0.triton_poi_fused__native_batch_norm_legit_no_training_convolution_relu_113 --------------------------
	.section	.nv.constant0.triton_poi_fused__native_batch_norm_legit_no_training_convolution_relu_113,"a",@progbits
	.sectionflags	@""
	.align	4
.nv.constant0.triton_poi_fused__native_batch_norm_legit_no_training_convolution_relu_113:
	.zero		588
